//
// Generated by NVIDIA NVVM Compiler
//
// Compiler Build ID: CL-36424714
// Cuda compilation tools, release 13.0, V13.0.88
// Based on NVVM 20.0.0
//

.version 9.0
.target sm_100
.address_size 64

	// .globl	_Z7vec_addPfPKfS1_i

.visible .entry _Z7vec_addPfPKfS1_i(
	.param .u64 .ptr .align 1 _Z7vec_addPfPKfS1_i_param_0,
	.param .u64 .ptr .align 1 _Z7vec_addPfPKfS1_i_param_1,
	.param .u64 .ptr .align 1 _Z7vec_addPfPKfS1_i_param_2,
	.param .u32 _Z7vec_addPfPKfS1_i_param_3
)
{
	.reg .pred 	%p<2>;
	.reg .b32 	%r<6>;
	.reg .b32 	%f<4>;
	.reg .b64 	%rd<11>;

	ld.param.u64 	%rd1, [_Z7vec_addPfPKfS1_i_param_0];
	ld.param.u64 	%rd2, [_Z7vec_addPfPKfS1_i_param_1];
	ld.param.u64 	%rd3, [_Z7vec_addPfPKfS1_i_param_2];
	ld.param.u32 	%r2, [_Z7vec_addPfPKfS1_i_param_3];
	mov.u32 	%r3, %tid.x;
	mov.u32 	%r4, %ctaid.x;
	mov.u32 	%r5, %ntid.x;
	mad.lo.s32 	%r1, %r4, %r5, %r3;
	setp.ge.s32 	%p1, %r1, %r2;
	@%p1 bra 	$L__BB0_2;
	cvta.to.global.u64 	%rd4, %rd2;
	cvta.to.global.u64 	%rd5, %rd3;
	cvta.to.global.u64 	%rd6, %rd1;
	mul.wide.s32 	%rd7, %r1, 4;
	add.s64 	%rd8, %rd4, %rd7;
	ld.global.f32 	%f1, [%rd8];
	add.s64 	%rd9, %rd5, %rd7;
	ld.global.f32 	%f2, [%rd9];
	add.f32 	%f3, %f1, %f2;
	add.s64 	%rd10, %rd6, %rd7;
	st.global.f32 	[%rd10], %f3;
$L__BB0_2:
	ret;

}


// ===== COMPILED SASS (sm_100) =====

	.target	sm_100

	.elftype	@"ET_EXEC"


//--------------------- .note.nv.tkinfo           --------------------------
	.section	.note.nv.tkinfo,"",@"SHT_NOTE"
	.sectionflags	@"SHF_NOTE_NV_TKINFO"
	.tkinfo
        /*0018*/ 	.word	0x00000002
        /*0030*/ 	.string	""
        /*0030*/ 	.string	"ptxas"
        /*0030*/ 	.string	"Cuda compilation tools, release 13.0, V13.0.88"
        /*0030*/ 	.string	"Build cuda_13.0.r13.0/compiler.36424714_0"
        /*0030*/ 	.string	"-arch sm_100 -m 64 "



//--------------------- .note.nv.cuinfo           --------------------------
	.section	.note.nv.cuinfo,"",@"SHT_NOTE"
	.sectionflags	@"SHF_NOTE_NV_CUINFO"
        /*0018*/ 	.short	0x0002
        /*001a*/ 	.short	0x0064
        /*001c*/ 	.short	0x0082
	.zero		2


//--------------------- .nv.info                  --------------------------
	.section	.nv.info,"",@"SHT_CUDA_INFO"
	.align	4


	//----- nvinfo : EIATTR_REGCOUNT
	.align		4
        /*0000*/ 	.byte	0x04, 0x2f
        /*0002*/ 	.short	(.L_1 - .L_0)
	.align		4
.L_0:
        /*0004*/ 	.word	index@(_Z7vec_addPfPKfS1_i)
        /*0008*/ 	.word	0x0000000c


	//----- nvinfo : EIATTR_FRAME_SIZE
	.align		4
.L_1:
        /*000c*/ 	.byte	0x04, 0x11
        /*000e*/ 	.short	(.L_3 - .L_2)
	.align		4
.L_2:
        /*0010*/ 	.word	index@(_Z7vec_addPfPKfS1_i)
        /*0014*/ 	.word	0x00000000


	//----- nvinfo : EIATTR_MIN_STACK_SIZE
	.align		4
.L_3:
        /*0018*/ 	.byte	0x04, 0x12
        /*001a*/ 	.short	(.L_5 - .L_4)
	.align		4
.L_4:
        /*001c*/ 	.word	index@(_Z7vec_addPfPKfS1_i)
        /*0020*/ 	.word	0x00000000
.L_5:


//--------------------- .nv.compat                --------------------------
	.section	.nv.compat,"",@"SHT_CUDA_COMPAT_INFO"
	.align	4
        /*0000*/ 	.byte	0x02, 0x09, 0x00, 0x00, 0x02, 0x02, 0x01, 0x00, 0x02, 0x05, 0x05, 0x00, 0x03, 0x07, 0x01, 0x01
        /*0010*/ 	.byte	0x02, 0x03, 0x00, 0x00, 0x02, 0x06, 0x01, 0x00, 0x04, 0x0b, 0x08, 0x00, 0x09, 0x00, 0x00, 0x00
        /*0020*/ 	.byte	0x00, 0x00, 0x00, 0x00


//--------------------- .nv.info._Z7vec_addPfPKfS1_i --------------------------
	.section	.nv.info._Z7vec_addPfPKfS1_i,"",@"SHT_CUDA_INFO"
	.sectionflags	@""
	.align	4


	//----- nvinfo : EIATTR_CUDA_API_VERSION
	.align		4
        /*0000*/ 	.byte	0x04, 0x37
        /*0002*/ 	.short	(.L_7 - .L_6)
.L_6:
        /*0004*/ 	.word	0x00000082


	//----- nvinfo : EIATTR_KPARAM_INFO
	.align		4
.L_7:
        /*0008*/ 	.byte	0x04, 0x17
        /*000a*/ 	.short	(.L_9 - .L_8)
.L_8:
        /*000c*/ 	.word	0x00000000
        /*0010*/ 	.short	0x0003
        /*0012*/ 	.short	0x0018
        /*0014*/ 	.byte	0x00, 0xf0, 0x11, 0x00


	//----- nvinfo : EIATTR_KPARAM_INFO
	.align		4
.L_9:
        /*0018*/ 	.byte	0x04, 0x17
        /*001a*/ 	.short	(.L_11 - .L_10)
.L_10:
        /*001c*/ 	.word	0x00000000
        /*0020*/ 	.short	0x0002
        /*0022*/ 	.short	0x0010
        /*0024*/ 	.byte	0x00, 0xf5, 0x21, 0x00


	//----- nvinfo : EIATTR_KPARAM_INFO
	.align		4
.L_11:
        /*0028*/ 	.byte	0x04, 0x17
        /*002a*/ 	.short	(.L_13 - .L_12)
.L_12:
        /*002c*/ 	.word	0x00000000
        /*0030*/ 	.short	0x0001
        /*0032*/ 	.short	0x0008
        /*0034*/ 	.byte	0x00, 0xf5, 0x21, 0x00


	//----- nvinfo : EIATTR_KPARAM_INFO
	.align		4
.L_13:
        /*0038*/ 	.byte	0x04, 0x17
        /*003a*/ 	.short	(.L_15 - .L_14)
.L_14:
        /*003c*/ 	.word	0x00000000
        /*0040*/ 	.short	0x0000
        /*0042*/ 	.short	0x0000
        /*0044*/ 	.byte	0x00, 0xf5, 0x21, 0x00


	//----- nvinfo : EIATTR_SPARSE_MMA_MASK
	.align		4
.L_15:
        /*0048*/ 	.byte	0x03, 0x50
        /*004a*/ 	.short	0x0000


	//----- nvinfo : EIATTR_MAXREG_COUNT
	.align		4
        /*004c*/ 	.byte	0x03, 0x1b
        /*004e*/ 	.short	0x00ff


	//----- nvinfo : EIATTR_MERCURY_ISA_VERSION
	.align		4
        /*0050*/ 	.byte	0x03, 0x5f
        /*0052*/ 	.short	0x0101


	//----- nvinfo : EIATTR_VRC_CTA_INIT_COUNT
	.align		4
        /*0054*/ 	.byte	0x02, 0x4a
	.zero		1
	.zero		1


	//----- nvinfo : EIATTR_EXIT_INSTR_OFFSETS
	.align		4
        /*0058*/ 	.byte	0x04, 0x1c
        /*005a*/ 	.short	(.L_17 - .L_16)


	//   ....[0]....
.L_16:
        /*005c*/ 	.word	0x00000070


	//   ....[1]....
        /*0060*/ 	.word	0x00000130


	//----- nvinfo : EIATTR_CBANK_PARAM_SIZE
	.align		4
.L_17:
        /*0064*/ 	.byte	0x03, 0x19
        /*0066*/ 	.short	0x001c


	//----- nvinfo : EIATTR_PARAM_CBANK
	.align		4
        /*0068*/ 	.byte	0x04, 0x0a
        /*006a*/ 	.short	(.L_19 - .L_18)
	.align		4
.L_18:
        /*006c*/ 	.word	index@(.nv.constant0._Z7vec_addPfPKfS1_i)
        /*0070*/ 	.short	0x0380
        /*0072*/ 	.short	0x001c


	//----- nvinfo : EIATTR_SW_WAR
	.align		4
.L_19:
        /*0074*/ 	.byte	0x04, 0x36
        /*0076*/ 	.short	(.L_21 - .L_20)
.L_20:
        /*0078*/ 	.word	0x00000008
.L_21:


//--------------------- .nv.callgraph             --------------------------
	.section	.nv.callgraph,"",@"SHT_CUDA_CALLGRAPH"
	.align	4
	.sectionentsize	8
	.align		4
        /*0000*/ 	.word	0x00000000
	.align		4
        /*0004*/ 	.word	0xffffffff
	.align		4
        /*0008*/ 	.word	0x00000000
	.align		4
        /*000c*/ 	.word	0xfffffffe
	.align		4
        /*0010*/ 	.word	0x00000000
	.align		4
        /*0014*/ 	.word	0xfffffffd
	.align		4
        /*0018*/ 	.word	0x00000000
	.align		4
        /*001c*/ 	.word	0xfffffffc


//--------------------- .text._Z7vec_addPfPKfS1_i --------------------------
	.section	.text._Z7vec_addPfPKfS1_i,"ax",@progbits
	.align	128
        .global         _Z7vec_addPfPKfS1_i
        .type           _Z7vec_addPfPKfS1_i,@function
        .size           _Z7vec_addPfPKfS1_i,(.L_x_1 - _Z7vec_addPfPKfS1_i)
        .other          _Z7vec_addPfPKfS1_i,@"STO_CUDA_ENTRY STV_DEFAULT"
_Z7vec_addPfPKfS1_i:
.text._Z7vec_addPfPKfS1_i:
[----:B------:R-:W-:Y:S01]  /*0000*/  LDC R1, c[0x0][0x37c] ;  /* 0x0000df00ff017b82 */ /* 0x000fe20000000800 */
[----:B------:R-:W0:Y:S07]  /*0010*/  S2R R9, SR_TID.X ;  /* 0x0000000000097919 */ /* 0x000e2e0000002100 */
[----:B------:R-:W0:Y:S01]  /*0020*/  S2UR UR4, SR_CTAID.X ;  /* 0x00000000000479c3 */ /* 0x000e220000002500 */
[----:B------:R-:W1:Y:S07]  /*0030*/  LDCU UR5, c[0x0][0x398] ;  /* 0x00007300ff0577ac */ /* 0x000e6e0008000800 */
[----:B------:R-:W0:Y:S02]  /*0040*/  LDC R0, c[0x0][0x360] ;  /* 0x0000d800ff007b82 */ /* 0x000e240000000800 */
[----:B0-----:R-:W-:-:S05]  /*0050*/  IMAD R9, R0, UR4, R9 ;  /* 0x0000000400097c24 */ /* 0x001fca000f8e0209 */
[----:B-1----:R-:W-:-:S13]  /*0060*/  ISETP.GE.AND P0, PT, R9, UR5, PT ;  /* 0x0000000509007c0c */ /* 0x002fda000bf06270 */
[----:B------:R-:W-:Y:S05]  /*0070*/  @P0 EXIT ;  /* 0x000000000000094d */ /* 0x000fea0003800000 */
[----:B------:R-:W0:Y:S01]  /*0080*/  LDC.64 R2, c[0x0][0x388] ;  /* 0x0000e200ff027b82 */ /* 0x000e220000000a00 */
[----:B------:R-:W1:Y:S07]  /*0090*/  LDCU.64 UR4, c[0x0][0x358] ;  /* 0x00006b00ff0477ac */ /* 0x000e6e0008000a00 */
[----:B------:R-:W2:Y:S08]  /*00a0*/  LDC.64 R4, c[0x0][0x390] ;  /* 0x0000e400ff047b82 */ /* 0x000eb00000000a00 */
[----:B------:R-:W3:Y:S01]  /*00b0*/  LDC.64 R6, c[0x0][0x380] ;  /* 0x0000e000ff067b82 */ /* 0x000ee20000000a00 */
[----:B0-----:R-:W-:-:S06]  /*00c0*/  IMAD.WIDE R2, R9, 0x4, R2 ;  /* 0x0000000409027825 */ /* 0x001fcc00078e0202 */
[----:B-1----:R-:W4:Y:S01]  /*00d0*/  LDG.E R2, desc[UR4][R2.64] ;  /* 0x0000000402027981 */ /* 0x002f22000c1e1900 */
[----:B--2---:R-:W-:-:S06]  /*00e0*/  IMAD.WIDE R4, R9, 0x4, R4 ;  /* 0x0000000409047825 */ /* 0x004fcc00078e0204 */
[----:B------:R-:W4:Y:S01]  /*00f0*/  LDG.E R5, desc[UR4][R4.64] ;  /* 0x0000000404057981 */ /* 0x000f22000c1e1900 */
[----:B---3--:R-:W-:-:S04]  /*0100*/  IMAD.WIDE R6, R9, 0x4, R6 ;  /* 0x0000000409067825 */ /* 0x008fc800078e0206 */
[----:B----4-:R-:W-:-:S05]  /*0110*/  FADD R9, R2, R5 ;  /* 0x0000000502097221 */ /* 0x010fca0000000000 */
[----:B------:R-:W-:Y:S01]  /*0120*/  STG.E desc[UR4][R6.64], R9 ;  /* 0x0000000906007986 */ /* 0x000fe2000c101904 */
[----:B------:R-:W-:Y:S05]  /*0130*/  EXIT ;  /* 0x000000000000794d */ /* 0x000fea0003800000 */
.L_x_0:
[----:B------:R-:W-:-:S00]  /*0140*/  BRA `(.L_x_0) ;  /* 0xfffffffc00fc7947 */ /* 0x000fc0000383ffff */
[----:B------:R-:W-:-:S00]  /*0150*/  NOP ;  /* 0x0000000000007918 */ /* 0x000fc00000000000 */
        /* <DEDUP_REMOVED lines=10> */
.L_x_1:


//--------------------- .nv.shared.reserved.0     --------------------------
	.section	.nv.shared.reserved.0,"aw",@nobits
	.weak		__nv_reservedSMEM_offset_0_alias
	.size		__nv_reservedSMEM_offset_0_alias, 0, 64
	.other		__nv_reservedSMEM_offset_0_alias,@"STO_CUDA_RESERVED_SHARED STV_DEFAULT"
__nv_reservedSMEM_offset_0_alias:
	.zero		0
	.zero		64


//--------------------- .nv.constant0._Z7vec_addPfPKfS1_i --------------------------
	.section	.nv.constant0._Z7vec_addPfPKfS1_i,"a",@progbits
	.sectionflags	@""
	.align	4
.nv.constant0._Z7vec_addPfPKfS1_i:
	.zero		924


//--------------------- SYMBOLS --------------------------

	.type		.nv.reservedSmem.offset0,@object
	.size		.nv.reservedSmem.offset0,0x4
